//
// Generated by NVIDIA NVVM Compiler
//
// Compiler Build ID: CL-36424714
// Cuda compilation tools, release 13.0, V13.0.88
// Based on NVVM 20.0.0
//

.version 9.0
.target sm_100
.address_size 64

	// .globl	_Z17sigmoidActivationPfS_

.visible .entry _Z17sigmoidActivationPfS_(
	.param .u64 .ptr .align 1 _Z17sigmoidActivationPfS__param_0,
	.param .u64 .ptr .align 1 _Z17sigmoidActivationPfS__param_1
)
{
	.reg .b32 	%r<4>;
	.reg .b32 	%f<15>;
	.reg .b64 	%rd<8>;
	.reg .b64 	%fd<4>;

	ld.param.u64 	%rd1, [_Z17sigmoidActivationPfS__param_0];
	ld.param.u64 	%rd2, [_Z17sigmoidActivationPfS__param_1];
	cvta.to.global.u64 	%rd3, %rd2;
	cvta.to.global.u64 	%rd4, %rd1;
	mov.u32 	%r1, %tid.x;
	mul.wide.u32 	%rd5, %r1, 4;
	add.s64 	%rd6, %rd4, %rd5;
	ld.global.f32 	%f1, [%rd6];
	fma.rn.f32 	%f2, %f1, 0fBBBB989D, 0f3F000000;
	cvt.sat.f32.f32 	%f3, %f2;
	mov.f32 	%f4, 0f4B400001;
	mov.f32 	%f5, 0f437C0000;
	fma.rm.f32 	%f6, %f3, %f5, %f4;
	add.f32 	%f7, %f6, 0fCB40007F;
	neg.f32 	%f8, %f7;
	fma.rn.f32 	%f9, %f1, 0fBFB8AA3B, %f8;
	fma.rn.f32 	%f10, %f1, 0fB2A57060, %f9;
	mov.b32 	%r2, %f6;
	shl.b32 	%r3, %r2, 23;
	mov.b32 	%f11, %r3;
	ex2.approx.ftz.f32 	%f12, %f10;
	mul.f32 	%f13, %f12, %f11;
	cvt.f64.f32 	%fd1, %f13;
	add.f64 	%fd2, %fd1, 0d3FF0000000000000;
	rcp.rn.f64 	%fd3, %fd2;
	cvt.rn.f32.f64 	%f14, %fd3;
	add.s64 	%rd7, %rd3, %rd5;
	st.global.f32 	[%rd7], %f14;
	ret;

}


// ===== COMPILED SASS (sm_100) =====

	.target	sm_100

	.elftype	@"ET_EXEC"


//--------------------- .note.nv.tkinfo           --------------------------
	.section	.note.nv.tkinfo,"",@"SHT_NOTE"
	.sectionflags	@"SHF_NOTE_NV_TKINFO"
	.tkinfo
        /*0018*/ 	.word	0x00000002
        /*0030*/ 	.string	""
        /*0030*/ 	.string	"ptxas"
        /*0030*/ 	.string	"Cuda compilation tools, release 13.0, V13.0.88"
        /*0030*/ 	.string	"Build cuda_13.0.r13.0/compiler.36424714_0"
        /*0030*/ 	.string	"-arch sm_100 -m 64 "



//--------------------- .note.nv.cuinfo           --------------------------
	.section	.note.nv.cuinfo,"",@"SHT_NOTE"
	.sectionflags	@"SHF_NOTE_NV_CUINFO"
        /*0018*/ 	.short	0x0002
        /*001a*/ 	.short	0x0064
        /*001c*/ 	.short	0x0082
	.zero		2


//--------------------- .nv.info                  --------------------------
	.section	.nv.info,"",@"SHT_CUDA_INFO"
	.align	4


	//----- nvinfo : EIATTR_REGCOUNT
	.align		4
        /*0000*/ 	.byte	0x04, 0x2f
        /*0002*/ 	.short	(.L_1 - .L_0)
	.align		4
.L_0:
        /*0004*/ 	.word	index@(_Z17sigmoidActivationPfS_)
        /*0008*/ 	.word	0x0000000e


	//----- nvinfo : EIATTR_FRAME_SIZE
	.align		4
.L_1:
        /*000c*/ 	.byte	0x04, 0x11
        /*000e*/ 	.short	(.L_3 - .L_2)
	.align		4
.L_2:
        /*0010*/ 	.word	index@($__internal_0_$__cuda_sm20_dblrcp_rn_slowpath_v3)
        /*0014*/ 	.word	0x00000000


	//----- nvinfo : EIATTR_FRAME_SIZE
	.align		4
.L_3:
        /*0018*/ 	.byte	0x04, 0x11
        /*001a*/ 	.short	(.L_5 - .L_4)
	.align		4
.L_4:
        /*001c*/ 	.word	index@(_Z17sigmoidActivationPfS_)
        /*0020*/ 	.word	0x00000000


	//----- nvinfo : EIATTR_MIN_STACK_SIZE
	.align		4
.L_5:
        /*0024*/ 	.byte	0x04, 0x12
        /*0026*/ 	.short	(.L_7 - .L_6)
	.align		4
.L_6:
        /*0028*/ 	.word	index@(_Z17sigmoidActivationPfS_)
        /*002c*/ 	.word	0x00000000
.L_7:


//--------------------- .nv.compat                --------------------------
	.section	.nv.compat,"",@"SHT_CUDA_COMPAT_INFO"
	.align	4
        /*0000*/ 	.byte	0x02, 0x09, 0x00, 0x00, 0x02, 0x02, 0x01, 0x00, 0x02, 0x05, 0x05, 0x00, 0x03, 0x07, 0x01, 0x01
        /*0010*/ 	.byte	0x02, 0x03, 0x00, 0x00, 0x02, 0x06, 0x01, 0x00, 0x04, 0x0b, 0x08, 0x00, 0x01, 0x00, 0x00, 0x00
        /*0020*/ 	.byte	0x00, 0x00, 0x00, 0x00


//--------------------- .nv.info._Z17sigmoidActivationPfS_ --------------------------
	.section	.nv.info._Z17sigmoidActivationPfS_,"",@"SHT_CUDA_INFO"
	.sectionflags	@""
	.align	4


	//----- nvinfo : EIATTR_CUDA_API_VERSION
	.align		4
        /*0000*/ 	.byte	0x04, 0x37
        /*0002*/ 	.short	(.L_9 - .L_8)
.L_8:
        /*0004*/ 	.word	0x00000082


	//----- nvinfo : EIATTR_KPARAM_INFO
	.align		4
.L_9:
        /*0008*/ 	.byte	0x04, 0x17
        /*000a*/ 	.short	(.L_11 - .L_10)
.L_10:
        /*000c*/ 	.word	0x00000000
        /*0010*/ 	.short	0x0001
        /*0012*/ 	.short	0x0008
        /*0014*/ 	.byte	0x00, 0xf5, 0x21, 0x00


	//----- nvinfo : EIATTR_KPARAM_INFO
	.align		4
.L_11:
        /*0018*/ 	.byte	0x04, 0x17
        /*001a*/ 	.short	(.L_13 - .L_12)
.L_12:
        /*001c*/ 	.word	0x00000000
        /*0020*/ 	.short	0x0000
        /*0022*/ 	.short	0x0000
        /*0024*/ 	.byte	0x00, 0xf5, 0x21, 0x00


	//----- nvinfo : EIATTR_SPARSE_MMA_MASK
	.align		4
.L_13:
        /*0028*/ 	.byte	0x03, 0x50
        /*002a*/ 	.short	0x0000


	//----- nvinfo : EIATTR_MAXREG_COUNT
	.align		4
        /*002c*/ 	.byte	0x03, 0x1b
        /*002e*/ 	.short	0x00ff


	//----- nvinfo : EIATTR_MERCURY_ISA_VERSION
	.align		4
        /*0030*/ 	.byte	0x03, 0x5f
        /*0032*/ 	.short	0x0101


	//----- nvinfo : EIATTR_VRC_CTA_INIT_COUNT
	.align		4
        /*0034*/ 	.byte	0x02, 0x4a
	.zero		1
	.zero		1


	//----- nvinfo : EIATTR_EXIT_INSTR_OFFSETS
	.align		4
        /*0038*/ 	.byte	0x04, 0x1c
        /*003a*/ 	.short	(.L_15 - .L_14)


	//   ....[0]....
.L_14:
        /*003c*/ 	.word	0x00000250


	//----- nvinfo : EIATTR_CRS_STACK_SIZE
	.align		4
.L_15:
        /*0040*/ 	.byte	0x04, 0x1e
        /*0042*/ 	.short	(.L_17 - .L_16)
.L_16:
        /*0044*/ 	.word	0x00000000


	//----- nvinfo : EIATTR_CBANK_PARAM_SIZE
	.align		4
.L_17:
        /*0048*/ 	.byte	0x03, 0x19
        /*004a*/ 	.short	0x0010


	//----- nvinfo : EIATTR_PARAM_CBANK
	.align		4
        /*004c*/ 	.byte	0x04, 0x0a
        /*004e*/ 	.short	(.L_19 - .L_18)
	.align		4
.L_18:
        /*0050*/ 	.word	index@(.nv.constant0._Z17sigmoidActivationPfS_)
        /*0054*/ 	.short	0x0380
        /*0056*/ 	.short	0x0010


	//----- nvinfo : EIATTR_SW_WAR
	.align		4
.L_19:
        /*0058*/ 	.byte	0x04, 0x36
        /*005a*/ 	.short	(.L_21 - .L_20)
.L_20:
        /*005c*/ 	.word	0x00000008
.L_21:


//--------------------- .nv.callgraph             --------------------------
	.section	.nv.callgraph,"",@"SHT_CUDA_CALLGRAPH"
	.align	4
	.sectionentsize	8
	.align		4
        /*0000*/ 	.word	0x00000000
	.align		4
        /*0004*/ 	.word	0xffffffff
	.align		4
        /*0008*/ 	.word	0x00000000
	.align		4
        /*000c*/ 	.word	0xfffffffe
	.align		4
        /*0010*/ 	.word	0x00000000
	.align		4
        /*0014*/ 	.word	0xfffffffd
	.align		4
        /*0018*/ 	.word	0x00000000
	.align		4
        /*001c*/ 	.word	0xfffffffc


//--------------------- .text._Z17sigmoidActivationPfS_ --------------------------
	.section	.text._Z17sigmoidActivationPfS_,"ax",@progbits
	.align	128
        .global         _Z17sigmoidActivationPfS_
        .type           _Z17sigmoidActivationPfS_,@function
        .size           _Z17sigmoidActivationPfS_,(.L_x_7 - _Z17sigmoidActivationPfS_)
        .other          _Z17sigmoidActivationPfS_,@"STO_CUDA_ENTRY STV_DEFAULT"
_Z17sigmoidActivationPfS_:
.text._Z17sigmoidActivationPfS_:
[----:B------:R-:W-:Y:S01]  /*0000*/  LDC R1, c[0x0][0x37c] ;  /* 0x0000df00ff017b82 */ /* 0x000fe20000000800 */
[----:B------:R-:W0:Y:S07]  /*0010*/  S2R R0, SR_TID.X ;  /* 0x0000000000007919 */ /* 0x000e2e0000002100 */
[----:B------:R-:W0:Y:S01]  /*0020*/  LDC.64 R2, c[0x0][0x380] ;  /* 0x0000e000ff027b82 */ /* 0x000e220000000a00 */
[----:B------:R-:W1:Y:S01]  /*0030*/  LDCU.64 UR4, c[0x0][0x358] ;  /* 0x00006b00ff0477ac */ /* 0x000e620008000a00 */
[----:B0-----:R-:W-:-:S06]  /*0040*/  IMAD.WIDE.U32 R2, R0, 0x4, R2 ;  /* 0x0000000400027825 */ /* 0x001fcc00078e0002 */
[----:B-1----:R-:W2:Y:S01]  /*0050*/  LDG.E R2, desc[UR4][R2.64] ;  /* 0x0000000402027981 */ /* 0x002ea2000c1e1900 */
[----:B------:R-:W-:Y:S01]  /*0060*/  IMAD.MOV.U32 R5, RZ, RZ, 0x3bbb989d ;  /* 0x3bbb989dff057424 */ /* 0x000fe200078e00ff */
[----:B------:R-:W-:Y:S01]  /*0070*/  BSSY.RECONVERGENT B0, `(.L_x_0) ;  /* 0x0000019000007945 */ /* 0x000fe20003800200 */
[----:B------:R-:W-:Y:S02]  /*0080*/  IMAD.MOV.U32 R7, RZ, RZ, 0x437c0000 ;  /* 0x437c0000ff077424 */ /* 0x000fe400078e00ff */
[----:B--2---:R-:W-:-:S04]  /*0090*/  FFMA.SAT R4, R2, -R5, 0.5 ;  /* 0x3f00000002047423 */ /* 0x004fc80000002805 */
[----:B------:R-:W-:-:S04]  /*00a0*/  FFMA.RM R4, R4, R7, 12582913 ;  /* 0x4b40000104047423 */ /* 0x000fc80000004007 */
[C---:B------:R-:W-:Y:S01]  /*00b0*/  FADD R5, R4.reuse, -12583039 ;  /* 0xcb40007f04057421 */ /* 0x040fe20000000000 */
[----:B------:R-:W-:-:S03]  /*00c0*/  SHF.L.U32 R4, R4, 0x17, RZ ;  /* 0x0000001704047819 */ /* 0x000fc600000006ff */
[----:B------:R-:W-:-:S04]  /*00d0*/  FFMA R5, R2, -1.4426950216293334961, -R5 ;  /* 0xbfb8aa3b02057823 */ /* 0x000fc80000000805 */
[----:B------:R-:W-:-:S04]  /*00e0*/  FFMA R10, R2, -1.925963033500011079e-08, R5 ;  /* 0xb2a57060020a7823 */ /* 0x000fc80000000005 */
[----:B------:R-:W0:Y:S02]  /*00f0*/  MUFU.EX2 R5, R10 ;  /* 0x0000000a00057308 */ /* 0x000e240000000800 */
[----:B0-----:R-:W-:-:S06]  /*0100*/  FMUL R11, R4, R5 ;  /* 0x00000005040b7220 */ /* 0x001fcc0000400000 */
[----:B------:R-:W0:Y:S02]  /*0110*/  F2F.F64.F32 R2, R11 ;  /* 0x0000000b00027310 */ /* 0x000e240000201800 */
[----:B0-----:R-:W-:-:S06]  /*0120*/  DADD R4, R2, 1 ;  /* 0x3ff0000002047429 */ /* 0x001fcc0000000000 */
[----:B------:R-:W0:Y:S04]  /*0130*/  MUFU.RCP64H R3, R5 ;  /* 0x0000000500037308 */ /* 0x000e280000001800 */
[----:B------:R-:W-:-:S05]  /*0140*/  VIADD R2, R5, 0x300402 ;  /* 0x0030040205027836 */ /* 0x000fca0000000000 */
[----:B------:R-:W-:Y:S01]  /*0150*/  FSETP.GEU.AND P0, PT, |R2|, 5.8789094863358348022e-39, PT ;  /* 0x004004020200780b */ /* 0x000fe20003f0e200 */
[----:B0-----:R-:W-:-:S08]  /*0160*/  DFMA R6, -R4, R2, 1 ;  /* 0x3ff000000406742b */ /* 0x001fd00000000102 */
[----:B------:R-:W-:-:S08]  /*0170*/  DFMA R6, R6, R6, R6 ;  /* 0x000000060606722b */ /* 0x000fd00000000006 */
[----:B------:R-:W-:-:S08]  /*0180*/  DFMA R6, R2, R6, R2 ;  /* 0x000000060206722b */ /* 0x000fd00000000002 */
[----:B------:R-:W-:-:S08]  /*0190*/  DFMA R8, -R4, R6, 1 ;  /* 0x3ff000000408742b */ /* 0x000fd00000000106 */
[----:B------:R-:W-:Y:S01]  /*01a0*/  DFMA R6, R6, R8, R6 ;  /* 0x000000080606722b */ /* 0x000fe20000000006 */
[----:B------:R-:W-:Y:S10]  /*01b0*/  @P0 BRA `(.L_x_1) ;  /* 0x0000000000100947 */ /* 0x000ff40003800000 */
[----:B------:R-:W-:-:S04]  /*01c0*/  LOP3.LUT R2, R5, 0x7fffffff, RZ, 0xc0, !PT ;  /* 0x7fffffff05027812 */ /* 0x000fc800078ec0ff */
[----:B------:R-:W-:Y:S02]  /*01d0*/  IADD3 R8, PT, PT, R2, -0x100000, RZ ;  /* 0xfff0000002087810 */ /* 0x000fe40007ffe0ff */
[----:B------:R-:W-:-:S07]  /*01e0*/  MOV R2, 0x200 ;  /* 0x0000020000027802 */ /* 0x000fce0000000f00 */
[----:B------:R-:W-:Y:S05]  /*01f0*/  CALL.REL.NOINC `($__internal_0_$__cuda_sm20_dblrcp_rn_slowpath_v3) ;  /* 0x0000000000187944 */ /* 0x000fea0003c00000 */
.L_x_1:
[----:B------:R-:W-:Y:S05]  /*0200*/  BSYNC.RECONVERGENT B0 ;  /* 0x0000000000007941 */ /* 0x000fea0003800200 */
.L_x_0:
[----:B------:R-:W0:Y:S01]  /*0210*/  LDC.64 R2, c[0x0][0x388] ;  /* 0x0000e200ff027b82 */ /* 0x000e220000000a00 */
[----:B------:R-:W1:Y:S01]  /*0220*/  F2F.F32.F64 R7, R6 ;  /* 0x0000000600077310 */ /* 0x000e620000301000 */
[----:B0-----:R-:W-:-:S05]  /*0230*/  IMAD.WIDE.U32 R2, R0, 0x4, R2 ;  /* 0x0000000400027825 */ /* 0x001fca00078e0002 */
[----:B-1----:R-:W-:Y:S01]  /*0240*/  STG.E desc[UR4][R2.64], R7 ;  /* 0x0000000702007986 */ /* 0x002fe2000c101904 */
[----:B------:R-:W-:Y:S05]  /*0250*/  EXIT ;  /* 0x000000000000794d */ /* 0x000fea0003800000 */
        .weak           $__internal_0_$__cuda_sm20_dblrcp_rn_slowpath_v3
        .type           $__internal_0_$__cuda_sm20_dblrcp_rn_slowpath_v3,@function
        .size           $__internal_0_$__cuda_sm20_dblrcp_rn_slowpath_v3,(.L_x_7 - $__internal_0_$__cuda_sm20_dblrcp_rn_slowpath_v3)
$__internal_0_$__cuda_sm20_dblrcp_rn_slowpath_v3:
[----:B------:R-:W-:Y:S01]  /*0260*/  DSETP.GTU.AND P0, PT, |R4|, +INF , PT ;  /* 0x7ff000000400742a */ /* 0x000fe20003f0c200 */
[----:B------:R-:W-:-:S13]  /*0270*/  BSSY.RECONVERGENT B1, `(.L_x_2) ;  /* 0x0000023000017945 */ /* 0x000fda0003800200 */
[----:B------:R-:W-:Y:S05]  /*0280*/  @P0 BRA `(.L_x_3) ;  /* 0x00000000007c0947 */ /* 0x000fea0003800000 */
[----:B------:R-:W-:-:S05]  /*0290*/  LOP3.LUT R3, R5, 0x7fffffff, RZ, 0xc0, !PT ;  /* 0x7fffffff05037812 */ /* 0x000fca00078ec0ff */
[----:B------:R-:W-:-:S05]  /*02a0*/  VIADD R6, R3, 0xffffffff ;  /* 0xffffffff03067836 */ /* 0x000fca0000000000 */
[----:B------:R-:W-:-:S13]  /*02b0*/  ISETP.GE.U32.AND P0, PT, R6, 0x7fefffff, PT ;  /* 0x7fefffff0600780c */ /* 0x000fda0003f06070 */
[----:B------:R-:W-:Y:S02]  /*02c0*/  @P0 LOP3.LUT R7, R5, 0x7ff00000, RZ, 0x3c, !PT ;  /* 0x7ff0000005070812 */ /* 0x000fe400078e3cff */
[----:B------:R-:W-:Y:S01]  /*02d0*/  @P0 MOV R6, RZ ;  /* 0x000000ff00060202 */ /* 0x000fe20000000f00 */
[----:B------:R-:W-:Y:S06]  /*02e0*/  @P0 BRA `(.L_x_4) ;  /* 0x00000000006c0947 */ /* 0x000fec0003800000 */
[----:B------:R-:W-:-:S13]  /*02f0*/  ISETP.GE.U32.AND P0, PT, R3, 0x1000001, PT ;  /* 0x010000010300780c */ /* 0x000fda0003f06070 */
[----:B------:R-:W-:Y:S05]  /*0300*/  @!P0 BRA `(.L_x_5) ;  /* 0x0000000000348947 */ /* 0x000fea0003800000 */
[----:B------:R-:W-:Y:S01]  /*0310*/  VIADD R7, R5, 0xc0200000 ;  /* 0xc020000005077836 */ /* 0x000fe20000000000 */
[----:B------:R-:W-:-:S03]  /*0320*/  MOV R6, R4 ;  /* 0x0000000400067202 */ /* 0x000fc60000000f00 */
[----:B------:R-:W0:Y:S03]  /*0330*/  MUFU.RCP64H R9, R7 ;  /* 0x0000000700097308 */ /* 0x000e260000001800 */
[----:B0-----:R-:W-:-:S08]  /*0340*/  DFMA R10, -R6, R8, 1 ;  /* 0x3ff00000060a742b */ /* 0x001fd00000000108 */
[----:B------:R-:W-:-:S08]  /*0350*/  DFMA R10, R10, R10, R10 ;  /* 0x0000000a0a0a722b */ /* 0x000fd0000000000a */
[----:B------:R-:W-:-:S08]  /*0360*/  DFMA R10, R8, R10, R8 ;  /* 0x0000000a080a722b */ /* 0x000fd00000000008 */
[----:B------:R-:W-:-:S08]  /*0370*/  DFMA R8, -R6, R10, 1 ;  /* 0x3ff000000608742b */ /* 0x000fd0000000010a */
[----:B------:R-:W-:-:S08]  /*0380*/  DFMA R8, R10, R8, R10 ;  /* 0x000000080a08722b */ /* 0x000fd0000000000a */
[----:B------:R-:W-:-:S08]  /*0390*/  DMUL R8, R8, 2.2250738585072013831e-308 ;  /* 0x0010000008087828 */ /* 0x000fd00000000000 */
[----:B------:R-:W-:-:S08]  /*03a0*/  DFMA R4, -R4, R8, 1 ;  /* 0x3ff000000404742b */ /* 0x000fd00000000108 */
[----:B------:R-:W-:-:S08]  /*03b0*/  DFMA R4, R4, R4, R4 ;  /* 0x000000040404722b */ /* 0x000fd00000000004 */
[----:B------:R-:W-:Y:S01]  /*03c0*/  DFMA R6, R8, R4, R8 ;  /* 0x000000040806722b */ /* 0x000fe20000000008 */
[----:B------:R-:W-:Y:S10]  /*03d0*/  BRA `(.L_x_4) ;  /* 0x0000000000307947 */ /* 0x000ff40003800000 */
.L_x_5:
[----:B------:R-:W-:Y:S01]  /*03e0*/  DMUL R4, R4, 8.11296384146066816958e+31 ;  /* 0x4690000004047828 */ /* 0x000fe20000000000 */
[----:B------:R-:W-:-:S05]  /*03f0*/  IMAD.MOV.U32 R6, RZ, RZ, R8 ;  /* 0x000000ffff067224 */ /* 0x000fca00078e0008 */
[----:B------:R-:W0:Y:S02]  /*0400*/  MUFU.RCP64H R7, R5 ;  /* 0x0000000500077308 */ /* 0x000e240000001800 */
[----:B0-----:R-:W-:-:S08]  /*0410*/  DFMA R8, -R4, R6, 1 ;  /* 0x3ff000000408742b */ /* 0x001fd00000000106 */
[----:B------:R-:W-:-:S08]  /*0420*/  DFMA R8, R8, R8, R8 ;  /* 0x000000080808722b */ /* 0x000fd00000000008 */
[----:B------:R-:W-:-:S08]  /*0430*/  DFMA R8, R6, R8, R6 ;  /* 0x000000080608722b */ /* 0x000fd00000000006 */
[----:B------:R-:W-:-:S08]  /*0440*/  DFMA R6, -R4, R8, 1 ;  /* 0x3ff000000406742b */ /* 0x000fd00000000108 */
[----:B------:R-:W-:-:S08]  /*0450*/  DFMA R6, R8, R6, R8 ;  /* 0x000000060806722b */ /* 0x000fd00000000008 */
[----:B------:R-:W-:Y:S01]  /*0460*/  DMUL R6, R6, 8.11296384146066816958e+31 ;  /* 0x4690000006067828 */ /* 0x000fe20000000000 */
[----:B------:R-:W-:Y:S10]  /*0470*/  BRA `(.L_x_4) ;  /* 0x0000000000087947 */ /* 0x000ff40003800000 */
.L_x_3:
[----:B------:R-:W-:Y:S02]  /*0480*/  LOP3.LUT R7, R5, 0x80000, RZ, 0xfc, !PT ;  /* 0x0008000005077812 */ /* 0x000fe400078efcff */
[----:B------:R-:W-:-:S07]  /*0490*/  MOV R6, R4 ;  /* 0x0000000400067202 */ /* 0x000fce0000000f00 */
.L_x_4:
[----:B------:R-:W-:Y:S05]  /*04a0*/  BSYNC.RECONVERGENT B1 ;  /* 0x0000000000017941 */ /* 0x000fea0003800200 */
.L_x_2:
[----:B------:R-:W-:-:S04]  /*04b0*/  MOV R3, 0x0 ;  /* 0x0000000000037802 */ /* 0x000fc80000000f00 */
[----:B------:R-:W-:Y:S05]  /*04c0*/  RET.REL.NODEC R2 `(_Z17sigmoidActivationPfS_) ;  /* 0xfffffff802cc7950 */ /* 0x000fea0003c3ffff */
.L_x_6:
[----:B------:R-:W-:-:S00]  /*04d0*/  BRA `(.L_x_6) ;  /* 0xfffffffc00fc7947 */ /* 0x000fc0000383ffff */
[----:B------:R-:W-:-:S00]  /*04e0*/  NOP ;  /* 0x0000000000007918 */ /* 0x000fc00000000000 */
        /* <DEDUP_REMOVED lines=9> */
.L_x_7:


//--------------------- .nv.shared.reserved.0     --------------------------
	.section	.nv.shared.reserved.0,"aw",@nobits
	.weak		__nv_reservedSMEM_offset_0_alias
	.size		__nv_reservedSMEM_offset_0_alias, 0, 64
	.other		__nv_reservedSMEM_offset_0_alias,@"STO_CUDA_RESERVED_SHARED STV_DEFAULT"
__nv_reservedSMEM_offset_0_alias:
	.zero		0
	.zero		64


//--------------------- .nv.constant0._Z17sigmoidActivationPfS_ --------------------------
	.section	.nv.constant0._Z17sigmoidActivationPfS_,"a",@progbits
	.sectionflags	@""
	.align	4
.nv.constant0._Z17sigmoidActivationPfS_:
	.zero		912


//--------------------- SYMBOLS --------------------------

	.type		.nv.reservedSmem.offset0,@object
	.size		.nv.reservedSmem.offset0,0x4
